	.headerflags	@"EF_CUDA_TEXMODE_UNIFIED EF_CUDA_64BIT_ADDRESS EF_CUDA_ACCELERATORS EF_CUDA_SM90 EF_CUDA_VIRTUAL_SM(EF_CUDA_SM90)"
	.elftype	@"ET_EXEC"


//--------------------- .nv.info                  --------------------------
	.section	.nv.info,"",@"SHT_CUDA_INFO"
	.align	4


	//----- nvinfo : EIATTR_REGCOUNT
	.align		4
        /*0000*/ 	.byte	0x04, 0x2f
        /*0002*/ 	.short	(.L_2 - .L_1)
	.align		4
.L_1:
        /*0004*/ 	.word	index@(triton_per_fused__native_batch_norm_legit_cat_convolution_51)
        /*0008*/ 	.word	0x0000001a


	//----- nvinfo : EIATTR_MIN_STACK_SIZE
	.align		4
.L_2:
        /*000c*/ 	.byte	0x04, 0x12
        /*000e*/ 	.short	(.L_4 - .L_3)
	.align		4
.L_3:
        /*0010*/ 	.word	index@(triton_per_fused__native_batch_norm_legit_cat_convolution_51)
        /*0014*/ 	.word	0x00000000


	//----- nvinfo : EIATTR_FRAME_SIZE
	.align		4
.L_4:
        /*0018*/ 	.byte	0x04, 0x11
        /*001a*/ 	.short	(.L_6 - .L_5)
	.align		4
.L_5:
        /*001c*/ 	.word	index@(triton_per_fused__native_batch_norm_legit_cat_convolution_51)
        /*0020*/ 	.word	0x00000000


	//----- nvinfo : EIATTR_MIN_STACK_SIZE
	.align		4
.L_6:
        /*0024*/ 	.byte	0x04, 0x12
        /*0026*/ 	.short	(.L_8 - .L_7)
	.align		4
.L_7:
        /*0028*/ 	.word	index@(triton_per_fused__native_batch_norm_legit_cat_convolution_51)
        /*002c*/ 	.word	0x00000000
.L_8:


//--------------------- .nv.info.triton_per_fused__native_batch_norm_legit_cat_convolution_51 --------------------------
	.section	.nv.info.triton_per_fused__native_batch_norm_legit_cat_convolution_51,"",@"SHT_CUDA_INFO"
	.sectionflags	@""
	.align	4


	//----- nvinfo : EIATTR_CUDA_API_VERSION
	.align		4
        /*0000*/ 	.byte	0x04, 0x37
        /*0002*/ 	.short	(.L_10 - .L_9)
.L_9:
        /*0004*/ 	.word	0x0000007c


	//----- nvinfo : EIATTR_KPARAM_INFO
	.align		4
.L_10:
        /*0008*/ 	.byte	0x04, 0x17
        /*000a*/ 	.short	(.L_12 - .L_11)
.L_11:
        /*000c*/ 	.word	0x00000000
        /*0010*/ 	.short	0x0006
        /*0012*/ 	.short	0x002c
        /*0014*/ 	.byte	0x00, 0xf0, 0x11, 0x00


	//----- nvinfo : EIATTR_KPARAM_INFO
	.align		4
.L_12:
        /*0018*/ 	.byte	0x04, 0x17
        /*001a*/ 	.short	(.L_14 - .L_13)
.L_13:
        /*001c*/ 	.word	0x00000000
        /*0020*/ 	.short	0x0005
        /*0022*/ 	.short	0x0028
        /*0024*/ 	.byte	0x00, 0xf0, 0x11, 0x00


	//----- nvinfo : EIATTR_KPARAM_INFO
	.align		4
.L_14:
        /*0028*/ 	.byte	0x04, 0x17
        /*002a*/ 	.short	(.L_16 - .L_15)
.L_15:
        /*002c*/ 	.word	0x00000000
        /*0030*/ 	.short	0x0004
        /*0032*/ 	.short	0x0020
        /*0034*/ 	.byte	0x00, 0xf4, 0x21, 0x00


	//----- nvinfo : EIATTR_KPARAM_INFO
	.align		4
.L_16:
        /*0038*/ 	.byte	0x04, 0x17
        /*003a*/ 	.short	(.L_18 - .L_17)
.L_17:
        /*003c*/ 	.word	0x00000000
        /*0040*/ 	.short	0x0003
        /*0042*/ 	.short	0x0018
        /*0044*/ 	.byte	0x00, 0xf4, 0x21, 0x00


	//----- nvinfo : EIATTR_KPARAM_INFO
	.align		4
.L_18:
        /*0048*/ 	.byte	0x04, 0x17
        /*004a*/ 	.short	(.L_20 - .L_19)
.L_19:
        /*004c*/ 	.word	0x00000000
        /*0050*/ 	.short	0x0002
        /*0052*/ 	.short	0x0010
        /*0054*/ 	.byte	0x00, 0xf4, 0x21, 0x00


	//----- nvinfo : EIATTR_KPARAM_INFO
	.align		4
.L_20:
        /*0058*/ 	.byte	0x04, 0x17
        /*005a*/ 	.short	(.L_22 - .L_21)
.L_21:
        /*005c*/ 	.word	0x00000000
        /*0060*/ 	.short	0x0001
        /*0062*/ 	.short	0x0008
        /*0064*/ 	.byte	0x00, 0xf4, 0x21, 0x00


	//----- nvinfo : EIATTR_KPARAM_INFO
	.align		4
.L_22:
        /*0068*/ 	.byte	0x04, 0x17
        /*006a*/ 	.short	(.L_24 - .L_23)
.L_23:
        /*006c*/ 	.word	0x00000000
        /*0070*/ 	.short	0x0000
        /*0072*/ 	.short	0x0000
        /*0074*/ 	.byte	0x00, 0xf4, 0x21, 0x00


	//----- nvinfo : EIATTR_SPARSE_MMA_MASK
	.align		4
.L_24:
        /*0078*/ 	.byte	0x03, 0x50
        /*007a*/ 	.short	0x0000


	//----- nvinfo : EIATTR_MAXREG_COUNT
	.align		4
        /*007c*/ 	.byte	0x03, 0x1b
        /*007e*/ 	.short	0x00ff


	//----- nvinfo : EIATTR_COOP_GROUP_MASK_REGIDS
	.align		4
        /*0080*/ 	.byte	0x04, 0x29
        /*0082*/ 	.short	(.L_26 - .L_25)


	//   ....[0]....
.L_25:
        /*0084*/ 	.word	0xffffffff


	//   ....[1]....
        /*0088*/ 	.word	0xffffffff


	//   ....[2]....
        /*008c*/ 	.word	0xffffffff


	//   ....[3]....
        /*0090*/ 	.word	0xffffffff


	//   ....[4]....
        /*0094*/ 	.word	0xffffffff


	//   ....[5]....
        /*0098*/ 	.word	0xffffffff


	//   ....[6]....
        /*009c*/ 	.word	0xffffffff


	//   ....[7]....
        /*00a0*/ 	.word	0xffffffff


	//   ....[8]....
        /*00a4*/ 	.word	0xffffffff


	//   ....[9]....
        /*00a8*/ 	.word	0xffffffff


	//   ....[10]....
        /*00ac*/ 	.word	0xffffffff


	//   ....[11]....
        /*00b0*/ 	.word	0xffffffff


	//   ....[12]....
        /*00b4*/ 	.word	0xffffffff


	//   ....[13]....
        /*00b8*/ 	.word	0xffffffff


	//   ....[14]....
        /*00bc*/ 	.word	0xffffffff


	//   ....[15]....
        /*00c0*/ 	.word	0xffffffff


	//----- nvinfo : EIATTR_COOP_GROUP_INSTR_OFFSETS
	.align		4
.L_26:
        /*00c4*/ 	.byte	0x04, 0x28
        /*00c6*/ 	.short	(.L_28 - .L_27)


	//   ....[0]....
.L_27:
        /*00c8*/ 	.word	0x00000220


	//   ....[1]....
        /*00cc*/ 	.word	0x00000240


	//   ....[2]....
        /*00d0*/ 	.word	0x00000260


	//   ....[3]....
        /*00d4*/ 	.word	0x00000280


	//   ....[4]....
        /*00d8*/ 	.word	0x000002a0


	//   ....[5]....
        /*00dc*/ 	.word	0x000002c0


	//   ....[6]....
        /*00e0*/ 	.word	0x000002e0


	//   ....[7]....
        /*00e4*/ 	.word	0x00000300


	//   ....[8]....
        /*00e8*/ 	.word	0x00000380


	//   ....[9]....
        /*00ec*/ 	.word	0x000003c0


	//   ....[10]....
        /*00f0*/ 	.word	0x00000400


	//   ....[11]....
        /*00f4*/ 	.word	0x00000420


	//   ....[12]....
        /*00f8*/ 	.word	0x00000440


	//   ....[13]....
        /*00fc*/ 	.word	0x00000460


	//   ....[14]....
        /*0100*/ 	.word	0x00000490


	//   ....[15]....
        /*0104*/ 	.word	0x000004b0


	//----- nvinfo : EIATTR_EXIT_INSTR_OFFSETS
	.align		4
.L_28:
        /*0108*/ 	.byte	0x04, 0x1c
        /*010a*/ 	.short	(.L_30 - .L_29)


	//   ....[0]....
.L_29:
        /*010c*/ 	.word	0x000005d0


	//   ....[1]....
        /*0110*/ 	.word	0x000005f0


	//----- nvinfo : EIATTR_REQNTID
	.align		4
.L_30:
        /*0114*/ 	.byte	0x04, 0x10
        /*0116*/ 	.short	(.L_32 - .L_31)
.L_31:
        /*0118*/ 	.word	0x00000040
        /*011c*/ 	.word	0x00000001
        /*0120*/ 	.word	0x00000001


	//----- nvinfo : EIATTR_CBANK_PARAM_SIZE
	.align		4
.L_32:
        /*0124*/ 	.byte	0x03, 0x19
        /*0126*/ 	.short	0x0030


	//----- nvinfo : EIATTR_PARAM_CBANK
	.align		4
        /*0128*/ 	.byte	0x04, 0x0a
        /*012a*/ 	.short	(.L_34 - .L_33)
	.align		4
.L_33:
        /*012c*/ 	.word	index@(.nv.constant0.triton_per_fused__native_batch_norm_legit_cat_convolution_51)
        /*0130*/ 	.short	0x0210
        /*0132*/ 	.short	0x0030


	//----- nvinfo : EIATTR_SW_WAR
	.align		4
.L_34:
        /*0134*/ 	.byte	0x04, 0x36
        /*0136*/ 	.short	(.L_36 - .L_35)
.L_35:
        /*0138*/ 	.word	0x00000008
.L_36:


//--------------------- .nv.callgraph             --------------------------
	.section	.nv.callgraph,"",@"SHT_CUDA_CALLGRAPH"
	.align	4
	.sectionentsize	8
	.align		4
        /*0000*/ 	.word	0x00000000
	.align		4
        /*0004*/ 	.word	0xffffffff
	.align		4
        /*0008*/ 	.word	0x00000000
	.align		4
        /*000c*/ 	.word	0xfffffffe
	.align		4
        /*0010*/ 	.word	0x00000000
	.align		4
        /*0014*/ 	.word	0xfffffffd
	.align		4
        /*0018*/ 	.word	0x00000000
	.align		4
        /*001c*/ 	.word	0xfffffffc


//--------------------- .nv.constant4             --------------------------
	.section	.nv.constant4,"a",@progbits
	.align	8
	.align		8
.nv.constant4:
        /*0000*/ 	.dword	_$_str


//--------------------- .text.triton_per_fused__native_batch_norm_legit_cat_convolution_51 --------------------------
	.section	.text.triton_per_fused__native_batch_norm_legit_cat_convolution_51,"ax",@progbits
	.sectionflags	@"SHF_BARRIERS=1"
	.align	128
        .global         triton_per_fused__native_batch_norm_legit_cat_convolution_51
        .type           triton_per_fused__native_batch_norm_legit_cat_convolution_51,@function
        .size           triton_per_fused__native_batch_norm_legit_cat_convolution_51,(.L_x_1 - triton_per_fused__native_batch_norm_legit_cat_convolution_51)
        .other          triton_per_fused__native_batch_norm_legit_cat_convolution_51,@"STO_CUDA_ENTRY STV_DEFAULT"
triton_per_fused__native_batch_norm_legit_cat_convolution_51:
.text.triton_per_fused__native_batch_norm_legit_cat_convolution_51:
[----:B------:R-:W0:Y:S02]  /*0000*/  LDC R1, c[0x0][0x28] ;  /* 0x00000a00ff017b82 */ /* 0x000e240000000800 */
[----:B------:R-:W1:Y:S01]  /*0010*/  S2R R0, SR_CTAID.X ;  /* 0x0000000000007919 */ /* 0x000e620000002500 */
[----:B------:R-:W2:Y:S01]  /*0020*/  LDC.64 R2, c[0x0][0x210] ;  /* 0x00008400ff027b82 */ /* 0x000ea20000000a00 */
[----:B------:R-:W-:Y:S01]  /*0030*/  HFMA2.MMA R4, -RZ, RZ, 0, 0 ;  /* 0x00000000ff047435 */ /* 0x000fe200000001ff */
[----:B------:R-:W-:Y:S01]  /*0040*/  ULDC.64 UR4, c[0x0][0x208] ;  /* 0x0000820000047ab9 */ /* 0x000fe20000000a00 */
[----:B------:R-:W3:Y:S05]  /*0050*/  S2R R16, SR_TID.X ;  /* 0x0000000000107919 */ /* 0x000eea0000002100 */
[----:B------:R-:W4:Y:S01]  /*0060*/  LDC.64 R10, c[0x0][0x220] ;  /* 0x00008800ff0a7b82 */ /* 0x000f220000000a00 */
[----:B-1----:R-:W-:-:S02]  /*0070*/  SHF.R.S32.HI R5, RZ, 0x1f, R0 ;  /* 0x0000001fff057819 */ /* 0x002fc40000011400 */
[----:B------:R-:W-:Y:S02]  /*0080*/  ISETP.GE.AND P0, PT, R0, 0x100, PT ;  /* 0x000001000000780c */ /* 0x000fe40003f06270 */
[----:B---3--:R-:W-:Y:S02]  /*0090*/  LOP3.LUT R7, R16, 0xf, RZ, 0xc0, !PT ;  /* 0x0000000f10077812 */ /* 0x008fe400078ec0ff */
[----:B------:R-:W-:Y:S02]  /*00a0*/  LEA.HI R6, R5, R0, RZ, 0x6 ;  /* 0x0000000005067211 */ /* 0x000fe400078f30ff */
[----:B------:R-:W-:Y:S02]  /*00b0*/  LEA R9, R0, R7, 0x4 ;  /* 0x0000000700097211 */ /* 0x000fe400078e20ff */
[----:B------:R-:W-:-:S03]  /*00c0*/  LOP3.LUT R5, R6, 0xffffffc0, RZ, 0xc0, !PT ;  /* 0xffffffc006057812 */ /* 0x000fc600078ec0ff */
[----:B--2---:R-:W-:Y:S01]  /*00d0*/  IMAD.WIDE R2, R9, 0x4, R2 ;  /* 0x0000000409027825 */ /* 0x004fe200078e0202 */
[----:B------:R-:W-:Y:S01]  /*00e0*/  IADD3 R8, -R5, R0, RZ ;  /* 0x0000000005087210 */ /* 0x000fe20007ffe1ff */
[----:B------:R-:W-:Y:S01]  /*00f0*/  HFMA2.MMA R5, -RZ, RZ, 0, 0 ;  /* 0x00000000ff057435 */ /* 0x000fe200000001ff */
[----:B------:R-:W-:Y:S02]  /*0100*/  MOV R9, RZ ;  /* 0x000000ff00097202 */ /* 0x000fe40000000f00 */
[----:B------:R-:W2:Y:S01]  /*0110*/  @!P0 LDG.E R4, desc[UR4][R2.64] ;  /* 0x0000000402048981 */ /* 0x000ea2000c1e1900 */
[----:B----4-:R-:W-:Y:S01]  /*0120*/  IMAD.WIDE R10, R8, 0x4, R10 ;  /* 0x00000004080a7825 */ /* 0x010fe200078e020a */
[----:B------:R-:W-:-:S04]  /*0130*/  MOV R12, RZ ;  /* 0x000000ff000c7202 */ /* 0x000fc80000000f00 */
[----:B------:R-:W3:Y:S04]  /*0140*/  @!P0 LDG.E.EL R9, desc[UR4][R10.64] ;  /* 0x000000040a098981 */ /* 0x000ee8000c2e1900 */
[----:B------:R-:W4:Y:S04]  /*0150*/  @!P0 LDG.E R5, desc[UR4][R2.64] ;  /* 0x0000000402058981 */ /* 0x000f28000c1e1900 */
[----:B------:R-:W5:Y:S01]  /*0160*/  @!P0 LDG.E.EL R12, desc[UR4][R10.64] ;  /* 0x000000040a0c8981 */ /* 0x000f62000c2e1900 */
[----:B------:R-:W-:Y:S01]  /*0170*/  HFMA2.MMA R23, -RZ, RZ, 1.375, 0 ;  /* 0x3d800000ff177435 */ /* 0x000fe200000001ff */
[----:B------:R-:W-:-:S02]  /*0180*/  LOP3.LUT P1, RZ, R16, 0x3f, RZ, 0xc0, !PT ;  /* 0x0000003f10ff7812 */ /* 0x000fc4000782c0ff */
[----:B------:R-:W-:Y:S02]  /*0190*/  LEA R7, R8, R7, 0x4 ;  /* 0x0000000708077211 */ /* 0x000fe400078e20ff */
[----:B------:R-:W-:Y:S02]  /*01a0*/  ISETP.LT.AND P1, PT, R0, 0x100, !P1 ;  /* 0x000001000000780c */ /* 0x000fe40004f21270 */
[----:B------:R-:W-:-:S05]  /*01b0*/  SHF.R.S32.HI R6, RZ, 0x6, R6 ;  /* 0x00000006ff067819 */ /* 0x000fca0000011406 */
[----:B------:R-:W-:Y:S01]  /*01c0*/  IMAD R7, R6, 0x4400, R7 ;  /* 0x0000440006077824 */ /* 0x000fe200078e0207 */
[----:B--2---:R-:W-:-:S05]  /*01d0*/  SEL R4, R4, RZ, !P0 ;  /* 0x000000ff04047207 */ /* 0x004fca0004000000 */
[----:B---3--:R-:W-:Y:S01]  /*01e0*/  FADD R9, R4, R9 ;  /* 0x0000000904097221 */ /* 0x008fe20000000000 */
[----:B----4-:R-:W-:-:S04]  /*01f0*/  SEL R13, R5, RZ, !P0 ;  /* 0x000000ff050d7207 */ /* 0x010fc80004000000 */
[----:B------:R-:W-:Y:S01]  /*0200*/  FSEL R5, R9, RZ, !P0 ;  /* 0x000000ff09057208 */ /* 0x000fe20004000000 */
[----:B-----5:R-:W-:-:S04]  /*0210*/  FADD R4, R13, R12 ;  /* 0x0000000c0d047221 */ /* 0x020fc80000000000 */
[----:B------:R-:W1:Y:S01]  /*0220*/  SHFL.BFLY PT, R14, R5, 0x8, 0x1f ;  /* 0x0d001f00050e7f89 */ /* 0x000e6200000e0000 */
[----:B------:R-:W-:-:S05]  /*0230*/  FSEL R12, R4, RZ, !P0 ;  /* 0x000000ff040c7208 */ /* 0x000fca0004000000 */
[----:B------:R-:W2:Y:S01]  /*0240*/  SHFL.BFLY PT, R15, R12, 0x8, 0x1f ;  /* 0x0d001f000c0f7f89 */ /* 0x000ea200000e0000 */
[----:B-1----:R-:W-:-:S05]  /*0250*/  FADD R14, R5, R14 ;  /* 0x0000000e050e7221 */ /* 0x002fca0000000000 */
[----:B------:R-:W1:Y:S01]  /*0260*/  SHFL.BFLY PT, R13, R14, 0x4, 0x1f ;  /* 0x0c801f000e0d7f89 */ /* 0x000e6200000e0000 */
[----:B--2---:R-:W-:-:S05]  /*0270*/  FADD R15, R12, R15 ;  /* 0x0000000f0c0f7221 */ /* 0x004fca0000000000 */
        /* <DEDUP_REMOVED lines=9> */
[----:B-1----:R-:W-:-:S04]  /*0310*/  FADD R10, R5, R10 ;  /* 0x0000000a050a7221 */ /* 0x002fc80000000000 */
[----:B------:R-:W-:-:S04]  /*0320*/  FFMA R10, R10, -0.0625, R9 ;  /* 0xbd8000000a0a7823 */ /* 0x000fc80000000009 */
[----:B------:R-:W-:Y:S01]  /*0330*/  FMUL R14, R10, R10 ;  /* 0x0000000a0a0e7220 */ /* 0x000fe20000400000 */
[----:B--2---:R-:W-:-:S04]  /*0340*/  FADD R11, R12, R11 ;  /* 0x0000000b0c0b7221 */ /* 0x004fc80000000000 */
[----:B------:R-:W-:Y:S01]  /*0350*/  FMUL R11, R11, 0.0625 ;  /* 0x3d8000000b0b7820 */ /* 0x000fe20000400000 */
[----:B------:R-:W-:-:S03]  /*0360*/  FSEL R14, R14, RZ, !P0 ;  /* 0x000000ff0e0e7208 */ /* 0x000fc60004000000 */
[----:B------:R-:W-:Y:S02]  /*0370*/  FADD R4, R4, -R11 ;  /* 0x8000000b04047221 */ /* 0x000fe40000000000 */
[----:B------:R-:W1:Y:S02]  /*0380*/  SHFL.BFLY PT, R13, R14, 0x8, 0x1f ;  /* 0x0d001f000e0d7f89 */ /* 0x000e6400000e0000 */
[----:B------:R-:W-:-:S05]  /*0390*/  FMUL R4, R4, R4 ;  /* 0x0000000404047220 */ /* 0x000fca0000400000 */
[----:B------:R-:W-:Y:S02]  /*03a0*/  FSEL R4, R4, RZ, !P0 ;  /* 0x000000ff04047208 */ /* 0x000fe40004000000 */
[----:B------:R-:W-:-:S03]  /*03b0*/  LOP3.LUT P0, RZ, R16, 0x30, RZ, 0xc0, !PT ;  /* 0x0000003010ff7812 */ /* 0x000fc6000780c0ff */
[----:B------:R-:W2:Y:S01]  /*03c0*/  SHFL.BFLY PT, R5, R4, 0x8, 0x1f ;  /* 0x0d001f0004057f89 */ /* 0x000ea200000e0000 */
[----:B------:R-:W-:Y:S01]  /*03d0*/  ISETP.LT.AND P0, PT, R0, 0x100, !P0 ;  /* 0x000001000000780c */ /* 0x000fe20004701270 */
[----:B-1----:R-:W-:-:S12]  /*03e0*/  FADD R13, R14, R13 ;  /* 0x0000000d0e0d7221 */ /* 0x002fd80000000000 */
[----:B------:R-:W-:Y:S04]  /*03f0*/  @P0 STG.E desc[UR4][R2.64], R9 ;  /* 0x0000000902000986 */ /* 0x000fe8000c101904 */
[----:B------:R-:W1:Y:S01]  /*0400*/  SHFL.BFLY PT, R12, R13, 0x4, 0x1f ;  /* 0x0c801f000d0c7f89 */ /* 0x000e6200000e0000 */
[----:B--2---:R-:W-:-:S05]  /*0410*/  FADD R15, R4, R5 ;  /* 0x00000005040f7221 */ /* 0x004fca0000000000 */
[----:B------:R-:W2:Y:S01]  /*0420*/  SHFL.BFLY PT, R18, R15, 0x4, 0x1f ;  /* 0x0c801f000f127f89 */ /* 0x000ea200000e0000 */
[----:B-1----:R-:W-:-:S05]  /*0430*/  FADD R12, R13, R12 ;  /* 0x0000000c0d0c7221 */ /* 0x002fca0000000000 */
[----:B------:R-:W1:Y:S01]  /*0440*/  SHFL.BFLY PT, R5, R12, 0x2, 0x1f ;  /* 0x0c401f000c057f89 */ /* 0x000e6200000e0000 */
[----:B--2---:R-:W-:-:S05]  /*0450*/  FADD R18, R15, R18 ;  /* 0x000000120f127221 */ /* 0x004fca0000000000 */
[----:B------:R-:W2:Y:S01]  /*0460*/  SHFL.BFLY PT, R19, R18, 0x2, 0x1f ;  /* 0x0c401f0012137f89 */ /* 0x000ea200000e0000 */
[----:B-1----:R-:W-:Y:S02]  /*0470*/  FADD R17, R12, R5 ;  /* 0x000000050c117221 */ /* 0x002fe40000000000 */
[----:B------:R-:W1:Y:S03]  /*0480*/  LDC.64 R12, c[0x0][0x230] ;  /* 0x00008c00ff0c7b82 */ /* 0x000e660000000a00 */
[----:B------:R-:W3:Y:S01]  /*0490*/  SHFL.BFLY PT, R14, R17, 0x1, 0x1f ;  /* 0x0c201f00110e7f89 */ /* 0x000ee200000e0000 */
[----:B--2---:R-:W-:-:S05]  /*04a0*/  FADD R19, R18, R19 ;  /* 0x0000001312137221 */ /* 0x004fca0000000000 */
[----:B------:R-:W2:Y:S01]  /*04b0*/  SHFL.BFLY PT, R4, R19, 0x1, 0x1f ;  /* 0x0c201f0013047f89 */ /* 0x000ea200000e0000 */
[----:B-1----:R-:W-:-:S04]  /*04c0*/  IMAD.WIDE R12, R7, 0x4, R12 ;  /* 0x00000004070c7825 */ /* 0x002fc800078e020c */
[----:B---3--:R-:W-:-:S04]  /*04d0*/  FADD R14, R17, R14 ;  /* 0x0000000e110e7221 */ /* 0x008fc80000000000 */
[----:B------:R-:W-:Y:S02]  /*04e0*/  FFMA R20, R14, R23, 9.9999997473787516356e-06 ;  /* 0x3727c5ac0e147423 */ /* 0x000fe40000000017 */
[----:B------:R-:W1:Y:S02]  /*04f0*/  LDC.64 R14, c[0x0][0x218] ;  /* 0x00008600ff0e7b82 */ /* 0x000e640000000a00 */
[----:B------:R-:W3:Y:S01]  /*0500*/  MUFU.RSQ R21, R20 ;  /* 0x0000001400157308 */ /* 0x000ee20000001400 */
[----:B--2---:R-:W-:-:S05]  /*0510*/  FADD R18, R19, R4 ;  /* 0x0000000413127221 */ /* 0x004fca0000000000 */
[----:B------:R-:W2:Y:S01]  /*0520*/  LDC.64 R4, c[0x0][0x228] ;  /* 0x00008a00ff047b82 */ /* 0x000ea20000000a00 */
[----:B------:R-:W-:-:S04]  /*0530*/  FFMA R18, R18, R23, 9.9999997473787516356e-06 ;  /* 0x3727c5ac12127423 */ /* 0x000fc80000000017 */
[----:B------:R-:W4:Y:S01]  /*0540*/  MUFU.RSQ R17, R18 ;  /* 0x0000001200117308 */ /* 0x000f220000001400 */
[----:B---3--:R-:W-:Y:S02]  /*0550*/  FMUL R21, R10, R21 ;  /* 0x000000150a157220 */ /* 0x008fe40000400000 */
[----:B------:R-:W-:Y:S03]  /*0560*/  BAR.SYNC.DEFER_BLOCKING 0x0 ;  /* 0x0000000000007b1d */ /* 0x000fe60000010000 */
[----:B------:R-:W-:Y:S01]  /*0570*/  FSETP.GEU.AND P2, PT, R21, RZ, PT ;  /* 0x000000ff1500720b */ /* 0x000fe20003f4e000 */
[----:B-1----:R-:W-:-:S03]  /*0580*/  IMAD.WIDE R14, R0, 0x4, R14 ;  /* 0x00000004000e7825 */ /* 0x002fc600078e020e */
[----:B------:R-:W-:Y:S01]  /*0590*/  FSEL R21, R21, RZ, P2 ;  /* 0x000000ff15157208 */ /* 0x000fe20001000000 */
[----:B--2---:R-:W-:Y:S01]  /*05a0*/  IMAD.WIDE R4, R0, 0x4, R4 ;  /* 0x0000000400047825 */ /* 0x004fe200078e0204 */
[----:B----4-:R1:W-:Y:S04]  /*05b0*/  @P1 STG.E desc[UR4][R14.64], R17 ;  /* 0x000000110e001986 */ /* 0x0103e8000c101904 */
[----:B------:R1:W-:Y:S01]  /*05c0*/  @P0 STG.E desc[UR4][R12.64], R21 ;  /* 0x000000150c000986 */ /* 0x0003e2000c101904 */
[----:B------:R-:W-:Y:S05]  /*05d0*/  @!P1 EXIT ;  /* 0x000000000000994d */ /* 0x000fea0003800000 */
[----:B------:R-:W-:Y:S01]  /*05e0*/  STG.E desc[UR4][R4.64], R11 ;  /* 0x0000000b04007986 */ /* 0x000fe2000c101904 */
[----:B------:R-:W-:Y:S05]  /*05f0*/  EXIT ;  /* 0x000000000000794d */ /* 0x000fea0003800000 */
.L_x_0:
[----:B------:R-:W-:-:S00]  /*0600*/  BRA `(.L_x_0) ;  /* 0xfffffffc00fc7947 */ /* 0x000fc0000383ffff */
[----:B------:R-:W-:-:S00]  /*0610*/  NOP ;  /* 0x0000000000007918 */ /* 0x000fc00000000000 */
        /* <DEDUP_REMOVED lines=14> */
.L_x_1:


//--------------------- .nv.global.init           --------------------------
	.section	.nv.global.init,"aw",@progbits
.nv.global.init:
	.type		_$_str,@object
	.size		_$_str,(.L_0 - _$_str)
_$_str:
        /*0000*/ 	.byte	0x5f, 0x5f, 0x43, 0x55, 0x44, 0x41, 0x5f, 0x46, 0x54, 0x5a, 0x00
.L_0:


//--------------------- .nv.constant0.triton_per_fused__native_batch_norm_legit_cat_convolution_51 --------------------------
	.section	.nv.constant0.triton_per_fused__native_batch_norm_legit_cat_convolution_51,"a",@progbits
	.sectionflags	@""
	.align	4
.nv.constant0.triton_per_fused__native_batch_norm_legit_cat_convolution_51:
	.zero		576
